//
// Generated by NVIDIA NVVM Compiler
//
// Compiler Build ID: CL-36424714
// Cuda compilation tools, release 13.0, V13.0.88
// Based on NVVM 20.0.0
//

.version 9.0
.target sm_100
.address_size 64

	// .globl	_Z7computefffffffifffffffffffffffff
.extern .func  (.param .b32 func_retval0) vprintf
(
	.param .b64 vprintf_param_0,
	.param .b64 vprintf_param_1
)
;
.global .align 1 .b8 $str[7] = {37, 46, 49, 55, 103, 10};

.visible .entry _Z7computefffffffifffffffffffffffff(
	.param .f32 _Z7computefffffffifffffffffffffffff_param_0,
	.param .f32 _Z7computefffffffifffffffffffffffff_param_1,
	.param .f32 _Z7computefffffffifffffffffffffffff_param_2,
	.param .f32 _Z7computefffffffifffffffffffffffff_param_3,
	.param .f32 _Z7computefffffffifffffffffffffffff_param_4,
	.param .f32 _Z7computefffffffifffffffffffffffff_param_5,
	.param .f32 _Z7computefffffffifffffffffffffffff_param_6,
	.param .u32 _Z7computefffffffifffffffffffffffff_param_7,
	.param .f32 _Z7computefffffffifffffffffffffffff_param_8,
	.param .f32 _Z7computefffffffifffffffffffffffff_param_9,
	.param .f32 _Z7computefffffffifffffffffffffffff_param_10,
	.param .f32 _Z7computefffffffifffffffffffffffff_param_11,
	.param .f32 _Z7computefffffffifffffffffffffffff_param_12,
	.param .f32 _Z7computefffffffifffffffffffffffff_param_13,
	.param .f32 _Z7computefffffffifffffffffffffffff_param_14,
	.param .f32 _Z7computefffffffifffffffffffffffff_param_15,
	.param .f32 _Z7computefffffffifffffffffffffffff_param_16,
	.param .f32 _Z7computefffffffifffffffffffffffff_param_17,
	.param .f32 _Z7computefffffffifffffffffffffffff_param_18,
	.param .f32 _Z7computefffffffifffffffffffffffff_param_19,
	.param .f32 _Z7computefffffffifffffffffffffffff_param_20,
	.param .f32 _Z7computefffffffifffffffffffffffff_param_21,
	.param .f32 _Z7computefffffffifffffffffffffffff_param_22,
	.param .f32 _Z7computefffffffifffffffffffffffff_param_23,
	.param .f32 _Z7computefffffffifffffffffffffffff_param_24
)
{
	.local .align 8 .b8 	__local_depot0[8];
	.reg .b64 	%SP;
	.reg .b64 	%SPL;
	.reg .pred 	%p<14>;
	.reg .b32 	%r<6>;
	.reg .b32 	%f<144>;
	.reg .b64 	%rd<5>;
	.reg .b64 	%fd<2>;

	mov.u64 	%SPL, __local_depot0;
	cvta.local.u64 	%SP, %SPL;
	ld.param.f32 	%f143, [_Z7computefffffffifffffffffffffffff_param_0];
	ld.param.f32 	%f27, [_Z7computefffffffifffffffffffffffff_param_1];
	ld.param.f32 	%f7, [_Z7computefffffffifffffffffffffffff_param_2];
	ld.param.f32 	%f8, [_Z7computefffffffifffffffffffffffff_param_3];
	ld.param.f32 	%f9, [_Z7computefffffffifffffffffffffffff_param_4];
	ld.param.f32 	%f10, [_Z7computefffffffifffffffffffffffff_param_5];
	ld.param.f32 	%f11, [_Z7computefffffffifffffffffffffffff_param_6];
	ld.param.u32 	%r1, [_Z7computefffffffifffffffffffffffff_param_7];
	ld.param.f32 	%f12, [_Z7computefffffffifffffffffffffffff_param_8];
	ld.param.f32 	%f13, [_Z7computefffffffifffffffffffffffff_param_9];
	ld.param.f32 	%f14, [_Z7computefffffffifffffffffffffffff_param_10];
	ld.param.f32 	%f15, [_Z7computefffffffifffffffffffffffff_param_11];
	ld.param.f32 	%f16, [_Z7computefffffffifffffffffffffffff_param_12];
	ld.param.f32 	%f17, [_Z7computefffffffifffffffffffffffff_param_15];
	ld.param.f32 	%f18, [_Z7computefffffffifffffffffffffffff_param_16];
	ld.param.f32 	%f19, [_Z7computefffffffifffffffffffffffff_param_17];
	ld.param.f32 	%f20, [_Z7computefffffffifffffffffffffffff_param_18];
	ld.param.f32 	%f21, [_Z7computefffffffifffffffffffffffff_param_19];
	ld.param.f32 	%f22, [_Z7computefffffffifffffffffffffffff_param_20];
	ld.param.f32 	%f23, [_Z7computefffffffifffffffffffffffff_param_21];
	ld.param.f32 	%f24, [_Z7computefffffffifffffffffffffffff_param_22];
	ld.param.f32 	%f25, [_Z7computefffffffifffffffffffffffff_param_23];
	ld.param.f32 	%f26, [_Z7computefffffffifffffffffffffffff_param_24];
	add.f32 	%f28, %f27, 0f84287DB4;
	mov.f32 	%f29, 0f8585C34C;
	sub.f32 	%f30, %f29, %f28;
	setp.neu.f32 	%p1, %f143, %f30;
	@%p1 bra 	$L__BB0_6;
	sub.f32 	%f31, %f8, %f9;
	sub.f32 	%f32, %f10, %f11;
	sub.f32 	%f33, %f31, %f32;
	abs.f32 	%f34, %f33;
	mov.f32 	%f35, 0f3FB8AA3B;
	mul.rn.f32 	%f36, %f34, %f35;
	cvt.rzi.f32.f32 	%f37, %f36;
	abs.f32 	%f38, %f37;
	setp.gt.f32 	%p2, %f38, 0f42FC0000;
	mov.f32 	%f39, 0f42FC0000;
	copysign.f32 	%f40, %f37, %f39;
	selp.f32 	%f41, %f40, %f37, %p2;
	fma.rn.f32 	%f42, %f41, 0fBF317218, %f34;
	fma.rn.f32 	%f43, %f41, 0f3102E308, %f42;
	mul.f32 	%f44, %f43, 0f3FB8AA3B;
	add.f32 	%f45, %f41, 0f4B40007D;
	mov.b32 	%r2, %f45;
	shl.b32 	%r3, %r2, 23;
	mov.b32 	%f46, %r3;
	ex2.approx.ftz.f32 	%f47, %f44;
	mul.f32 	%f48, %f47, %f46;
	mov.f32 	%f49, 0fBE000000;
	div.approx.ftz.f32 	%f50, %f49, %f48;
	fma.rn.f32 	%f51, %f48, 0f40000000, %f50;
	mul.f32 	%f52, %f33, %f33;
	fma.rn.f32 	%f53, %f52, 0f363D0ADA, 0f394FFF49;
	fma.rn.f32 	%f54, %f53, %f52, 0f3C08889A;
	fma.rn.f32 	%f55, %f54, %f52, 0f3E2AAAAB;
	mul.f32 	%f56, %f52, %f55;
	fma.rn.f32 	%f57, %f56, %f33, %f33;
	setp.ge.f32 	%p3, %f34, 0f3F800000;
	copysign.f32 	%f58, %f33, %f51;
	selp.f32 	%f59, %f58, %f57, %p3;
	fma.rn.f32 	%f60, %f7, 0f0000005E, %f59;
	add.f32 	%f61, %f60, 0f3263E87C;
	setp.leu.f32 	%p4, %f143, %f61;
	@%p4 bra 	$L__BB0_6;
	fma.rn.f32 	%f62, %f12, %f13, 0f00000008;
	abs.f32 	%f63, %f62;
	setp.gt.f32 	%p5, %f63, 0f3F800000;
	rcp.approx.ftz.f32 	%f64, %f63;
	selp.f32 	%f65, %f64, %f63, %p5;
	mul.f32 	%f66, %f65, %f65;
	fma.rn.f32 	%f67, %f66, 0f3B2090AA, 0fBC6BE14F;
	fma.rn.f32 	%f68, %f67, %f66, 0f3D23397E;
	fma.rn.f32 	%f69, %f68, %f66, 0fBD948A7A;
	fma.rn.f32 	%f70, %f69, %f66, 0f3DD76B21;
	fma.rn.f32 	%f71, %f70, %f66, 0fBE111E88;
	fma.rn.f32 	%f72, %f71, %f66, 0f3E4CAF60;
	fma.rn.f32 	%f73, %f72, %f66, 0fBEAAAA27;
	mul.f32 	%f74, %f66, %f73;
	fma.rn.f32 	%f75, %f74, %f65, %f65;
	neg.f32 	%f76, %f75;
	fma.rn.f32 	%f77, 0f3F6EE581, 0f3FD774EB, %f76;
	selp.f32 	%f78, %f77, %f75, %p5;
	setp.num.f32 	%p6, %f63, %f63;
	copysign.f32 	%f79, %f62, %f78;
	selp.f32 	%f80, %f79, %f78, %p6;
	mul.f32 	%f81, %f80, 0f03D3B08E;
	mov.f32 	%f82, 0f83E6F777;
	div.rn.f32 	%f83, %f82, %f14;
	mul.f32 	%f84, %f83, %f15;
	sub.f32 	%f85, %f84, %f16;
	mul.f32 	%f143, %f85, %f81;
	setp.lt.s32 	%p7, %r1, 1;
	@%p7 bra 	$L__BB0_4;
	mov.f32 	%f86, 0fBE758C5A;
	div.rn.f32 	%f87, %f86, %f18;
	mov.f32 	%f88, 0fFA17F0C2;
	div.rn.f32 	%f89, %f88, %f87;
	mov.f32 	%f90, 0f40800000;
	mul.rn.f32 	%f91, %f89, %f90;
	mov.f32 	%f92, 0f3F800000;
	mul.rn.f32 	%f93, %f91, %f92;
	mul.rn.f32 	%f94, %f93, %f92;
	mul.rn.f32 	%f95, %f94, %f92;
	div.rn.f32 	%f96, %f17, %f95;
	add.f32 	%f143, %f96, 0f03FCEA20;
$L__BB0_4:
	add.f32 	%f97, %f20, 0f0000006A;
	mul.f32 	%f98, %f97, 0f0406CD88;
	abs.f32 	%f99, %f98;
	mul.f32 	%f100, %f99, 0f4038AA3B;
	ex2.approx.ftz.f32 	%f101, %f100;
	add.f32 	%f102, %f101, 0f3F800000;
	rcp.approx.ftz.f32 	%f103, %f102;
	fma.rn.f32 	%f104, %f103, 0fC0000000, 0f3F800000;
	setp.ge.f32 	%p8, %f99, 0f41102CB4;
	selp.f32 	%f105, 0f3F800000, %f104, %p8;
	copysign.f32 	%f106, %f98, %f105;
	mul.f32 	%f107, %f98, %f98;
	fma.rn.f32 	%f108, %f107, 0f3C80F082, 0fBD563CAE;
	fma.rn.f32 	%f109, %f108, %f107, 0f3E085941;
	fma.rn.f32 	%f110, %f109, %f107, 0fBEAAA9ED;
	fma.rn.f32 	%f111, %f110, %f107, 0f00000000;
	fma.rn.f32 	%f112, %f111, %f98, %f98;
	setp.ge.f32 	%p9, %f99, 0f3F19999A;
	selp.f32 	%f113, %f106, %f112, %p9;
	mul.f32 	%f114, %f19, %f113;
	setp.leu.f32 	%p10, %f143, %f114;
	@%p10 bra 	$L__BB0_6;
	sub.f32 	%f115, %f24, %f25;
	add.f32 	%f116, %f115, %f26;
	fma.rn.f32 	%f117, %f23, %f116, %f22;
	mul.f32 	%f118, %f21, %f117;
	abs.f32 	%f119, %f118;
	fma.rn.f32 	%f120, %f119, 0fBF000000, 0f3F000000;
	rsqrt.approx.ftz.f32 	%f121, %f120;
	mul.f32 	%f122, %f120, %f121;
	mul.f32 	%f123, %f121, 0fBF000000;
	fma.rn.f32 	%f124, %f122, %f123, 0f3F000000;
	fma.rn.f32 	%f125, %f122, %f124, %f122;
	setp.eq.f32 	%p11, %f119, 0f3F800000;
	selp.f32 	%f126, 0f00000000, %f125, %p11;
	setp.gt.f32 	%p12, %f119, 0f3F0F5C29;
	selp.f32 	%f127, %f126, %f119, %p12;
	copysign.f32 	%f128, %f118, %f127;
	mul.f32 	%f129, %f128, %f128;
	fma.rn.f32 	%f130, %f129, 0f3D10ECEF, 0f3C8B1ABB;
	fma.rn.f32 	%f131, %f130, %f129, 0f3CFC028C;
	fma.rn.f32 	%f132, %f131, %f129, 0f3D372139;
	fma.rn.f32 	%f133, %f132, %f129, 0f3D9993DB;
	fma.rn.f32 	%f134, %f133, %f129, 0f3E2AAAC6;
	mul.f32 	%f135, %f129, %f134;
	fma.rn.f32 	%f136, %f135, %f128, %f128;
	neg.f32 	%f137, %f136;
	selp.f32 	%f138, %f136, %f137, %p12;
	fma.rn.f32 	%f139, 0f3F6EE581, 0f3FD774EB, %f138;
	setp.gt.f32 	%p13, %f118, 0f3F0F5C29;
	selp.f32 	%f140, %f136, %f139, %p13;
	add.f32 	%f141, %f140, %f140;
	selp.f32 	%f143, %f141, %f140, %p12;
$L__BB0_6:
	add.u64 	%rd1, %SP, 0;
	add.u64 	%rd2, %SPL, 0;
	cvt.f64.f32 	%fd1, %f143;
	st.local.f64 	[%rd2], %fd1;
	mov.u64 	%rd3, $str;
	cvta.global.u64 	%rd4, %rd3;
	{ // callseq 0, 0
	.param .b64 param0;
	st.param.b64 	[param0], %rd4;
	.param .b64 param1;
	st.param.b64 	[param1], %rd1;
	.param .b32 retval0;
	call.uni (retval0), 
	vprintf, 
	(
	param0, 
	param1
	);
	ld.param.b32 	%r4, [retval0];
	} // callseq 0
	ret;

}


// ===== COMPILED SASS (sm_100) =====

	.target	sm_100

	.elftype	@"ET_EXEC"


//--------------------- .note.nv.tkinfo           --------------------------
	.section	.note.nv.tkinfo,"",@"SHT_NOTE"
	.sectionflags	@"SHF_NOTE_NV_TKINFO"
	.tkinfo
        /*0018*/ 	.word	0x00000002
        /*0030*/ 	.string	""
        /*0030*/ 	.string	"ptxas"
        /*0030*/ 	.string	"Cuda compilation tools, release 13.0, V13.0.88"
        /*0030*/ 	.string	"Build cuda_13.0.r13.0/compiler.36424714_0"
        /*0030*/ 	.string	"-arch sm_100 -m 64 "



//--------------------- .note.nv.cuinfo           --------------------------
	.section	.note.nv.cuinfo,"",@"SHT_NOTE"
	.sectionflags	@"SHF_NOTE_NV_CUINFO"
        /*0018*/ 	.short	0x0002
        /*001a*/ 	.short	0x0064
        /*001c*/ 	.short	0x0082
	.zero		2


//--------------------- .nv.info                  --------------------------
	.section	.nv.info,"",@"SHT_CUDA_INFO"
	.align	4


	//----- nvinfo : EIATTR_REGCOUNT
	.align		4
        /*0000*/ 	.byte	0x04, 0x2f
        /*0002*/ 	.short	(.L_2 - .L_1)
	.align		4
.L_1:
        /*0004*/ 	.word	index@(_Z7computefffffffifffffffffffffffff)
        /*0008*/ 	.word	0x00000018


	//----- nvinfo : EIATTR_FRAME_SIZE
	.align		4
.L_2:
        /*000c*/ 	.byte	0x04, 0x11
        /*000e*/ 	.short	(.L_4 - .L_3)
	.align		4
.L_3:
        /*0010*/ 	.word	index@($__internal_0_$__cuda_sm3x_div_rn_noftz_f32_slowpath)
        /*0014*/ 	.word	0x00000008


	//----- nvinfo : EIATTR_FRAME_SIZE
	.align		4
.L_4:
        /*0018*/ 	.byte	0x04, 0x11
        /*001a*/ 	.short	(.L_6 - .L_5)
	.align		4
.L_5:
        /*001c*/ 	.word	index@(_Z7computefffffffifffffffffffffffff)
        /*0020*/ 	.word	0x00000008


	//----- nvinfo : EIATTR_MIN_STACK_SIZE
	.align		4
.L_6:
        /*0024*/ 	.byte	0x04, 0x12
        /*0026*/ 	.short	(.L_8 - .L_7)
	.align		4
.L_7:
        /*0028*/ 	.word	index@(_Z7computefffffffifffffffffffffffff)
        /*002c*/ 	.word	0x00000008
.L_8:


//--------------------- .nv.compat                --------------------------
	.section	.nv.compat,"",@"SHT_CUDA_COMPAT_INFO"
	.align	4
        /*0000*/ 	.byte	0x02, 0x09, 0x00, 0x00, 0x02, 0x02, 0x01, 0x00, 0x02, 0x05, 0x05, 0x00, 0x03, 0x07, 0x01, 0x01
        /*0010*/ 	.byte	0x02, 0x03, 0x00, 0x00, 0x02, 0x06, 0x01, 0x00, 0x04, 0x0b, 0x08, 0x00, 0x01, 0x00, 0x00, 0x00
        /*0020*/ 	.byte	0x00, 0x00, 0x00, 0x00


//--------------------- .nv.info._Z7computefffffffifffffffffffffffff --------------------------
	.section	.nv.info._Z7computefffffffifffffffffffffffff,"",@"SHT_CUDA_INFO"
	.sectionflags	@""
	.align	4


	//----- nvinfo : EIATTR_CUDA_API_VERSION
	.align		4
        /*0000*/ 	.byte	0x04, 0x37
        /*0002*/ 	.short	(.L_10 - .L_9)
.L_9:
        /*0004*/ 	.word	0x00000082


	//----- nvinfo : EIATTR_KPARAM_INFO
	.align		4
.L_10:
        /*0008*/ 	.byte	0x04, 0x17
        /*000a*/ 	.short	(.L_12 - .L_11)
.L_11:
        /*000c*/ 	.word	0x00000000
        /*0010*/ 	.short	0x0018
        /*0012*/ 	.short	0x0060
        /*0014*/ 	.byte	0x00, 0xf0, 0x11, 0x00


	//----- nvinfo : EIATTR_KPARAM_INFO
	.align		4
.L_12:
        /*0018*/ 	.byte	0x04, 0x17
        /*001a*/ 	.short	(.L_14 - .L_13)
.L_13:
        /*001c*/ 	.word	0x00000000
        /*0020*/ 	.short	0x0017
        /*0022*/ 	.short	0x005c
        /*0024*/ 	.byte	0x00, 0xf0, 0x11, 0x00


	//----- nvinfo : EIATTR_KPARAM_INFO
	.align		4
.L_14:
        /*0028*/ 	.byte	0x04, 0x17
        /*002a*/ 	.short	(.L_16 - .L_15)
.L_15:
        /*002c*/ 	.word	0x00000000
        /*0030*/ 	.short	0x0016
        /*0032*/ 	.short	0x0058
        /*0034*/ 	.byte	0x00, 0xf0, 0x11, 0x00


	//----- nvinfo : EIATTR_KPARAM_INFO
	.align		4
.L_16:
        /*0038*/ 	.byte	0x04, 0x17
        /*003a*/ 	.short	(.L_18 - .L_17)
.L_17:
        /*003c*/ 	.word	0x00000000
        /*0040*/ 	.short	0x0015
        /*0042*/ 	.short	0x0054
        /*0044*/ 	.byte	0x00, 0xf0, 0x11, 0x00


	//----- nvinfo : EIATTR_KPARAM_INFO
	.align		4
.L_18:
        /*0048*/ 	.byte	0x04, 0x17
        /*004a*/ 	.short	(.L_20 - .L_19)
.L_19:
        /*004c*/ 	.word	0x00000000
        /*0050*/ 	.short	0x0014
        /*0052*/ 	.short	0x0050
        /*0054*/ 	.byte	0x00, 0xf0, 0x11, 0x00


	//----- nvinfo : EIATTR_KPARAM_INFO
	.align		4
.L_20:
        /*0058*/ 	.byte	0x04, 0x17
        /*005a*/ 	.short	(.L_22 - .L_21)
.L_21:
        /*005c*/ 	.word	0x00000000
        /*0060*/ 	.short	0x0013
        /*0062*/ 	.short	0x004c
        /*0064*/ 	.byte	0x00, 0xf0, 0x11, 0x00


	//----- nvinfo : EIATTR_KPARAM_INFO
	.align		4
.L_22:
        /*0068*/ 	.byte	0x04, 0x17
        /*006a*/ 	.short	(.L_24 - .L_23)
.L_23:
        /*006c*/ 	.word	0x00000000
        /*0070*/ 	.short	0x0012
        /*0072*/ 	.short	0x0048
        /*0074*/ 	.byte	0x00, 0xf0, 0x11, 0x00


	//----- nvinfo : EIATTR_KPARAM_INFO
	.align		4
.L_24:
        /*0078*/ 	.byte	0x04, 0x17
        /*007a*/ 	.short	(.L_26 - .L_25)
.L_25:
        /*007c*/ 	.word	0x00000000
        /*0080*/ 	.short	0x0011
        /*0082*/ 	.short	0x0044
        /*0084*/ 	.byte	0x00, 0xf0, 0x11, 0x00


	//----- nvinfo : EIATTR_KPARAM_INFO
	.align		4
.L_26:
        /*0088*/ 	.byte	0x04, 0x17
        /*008a*/ 	.short	(.L_28 - .L_27)
.L_27:
        /*008c*/ 	.word	0x00000000
        /*0090*/ 	.short	0x0010
        /*0092*/ 	.short	0x0040
        /*0094*/ 	.byte	0x00, 0xf0, 0x11, 0x00


	//----- nvinfo : EIATTR_KPARAM_INFO
	.align		4
.L_28:
        /*0098*/ 	.byte	0x04, 0x17
        /*009a*/ 	.short	(.L_30 - .L_29)
.L_29:
        /*009c*/ 	.word	0x00000000
        /*00a0*/ 	.short	0x000f
        /*00a2*/ 	.short	0x003c
        /*00a4*/ 	.byte	0x00, 0xf0, 0x11, 0x00


	//----- nvinfo : EIATTR_KPARAM_INFO
	.align		4
.L_30:
        /*00a8*/ 	.byte	0x04, 0x17
        /*00aa*/ 	.short	(.L_32 - .L_31)
.L_31:
        /*00ac*/ 	.word	0x00000000
        /*00b0*/ 	.short	0x000e
        /*00b2*/ 	.short	0x0038
        /*00b4*/ 	.byte	0x00, 0xf0, 0x11, 0x00


	//----- nvinfo : EIATTR_KPARAM_INFO
	.align		4
.L_32:
        /*00b8*/ 	.byte	0x04, 0x17
        /*00ba*/ 	.short	(.L_34 - .L_33)
.L_33:
        /*00bc*/ 	.word	0x00000000
        /*00c0*/ 	.short	0x000d
        /*00c2*/ 	.short	0x0034
        /*00c4*/ 	.byte	0x00, 0xf0, 0x11, 0x00


	//----- nvinfo : EIATTR_KPARAM_INFO
	.align		4
.L_34:
        /*00c8*/ 	.byte	0x04, 0x17
        /*00ca*/ 	.short	(.L_36 - .L_35)
.L_35:
        /*00cc*/ 	.word	0x00000000
        /*00d0*/ 	.short	0x000c
        /*00d2*/ 	.short	0x0030
        /*00d4*/ 	.byte	0x00, 0xf0, 0x11, 0x00


	//----- nvinfo : EIATTR_KPARAM_INFO
	.align		4
.L_36:
        /*00d8*/ 	.byte	0x04, 0x17
        /*00da*/ 	.short	(.L_38 - .L_37)
.L_37:
        /*00dc*/ 	.word	0x00000000
        /*00e0*/ 	.short	0x000b
        /*00e2*/ 	.short	0x002c
        /*00e4*/ 	.byte	0x00, 0xf0, 0x11, 0x00


	//----- nvinfo : EIATTR_KPARAM_INFO
	.align		4
.L_38:
        /*00e8*/ 	.byte	0x04, 0x17
        /*00ea*/ 	.short	(.L_40 - .L_39)
.L_39:
        /*00ec*/ 	.word	0x00000000
        /*00f0*/ 	.short	0x000a
        /*00f2*/ 	.short	0x0028
        /*00f4*/ 	.byte	0x00, 0xf0, 0x11, 0x00


	//----- nvinfo : EIATTR_KPARAM_INFO
	.align		4
.L_40:
        /*00f8*/ 	.byte	0x04, 0x17
        /*00fa*/ 	.short	(.L_42 - .L_41)
.L_41:
        /*00fc*/ 	.word	0x00000000
        /*0100*/ 	.short	0x0009
        /*0102*/ 	.short	0x0024
        /*0104*/ 	.byte	0x00, 0xf0, 0x11, 0x00


	//----- nvinfo : EIATTR_KPARAM_INFO
	.align		4
.L_42:
        /*0108*/ 	.byte	0x04, 0x17
        /*010a*/ 	.short	(.L_44 - .L_43)
.L_43:
        /*010c*/ 	.word	0x00000000
        /*0110*/ 	.short	0x0008
        /*0112*/ 	.short	0x0020
        /*0114*/ 	.byte	0x00, 0xf0, 0x11, 0x00


	//----- nvinfo : EIATTR_KPARAM_INFO
	.align		4
.L_44:
        /*0118*/ 	.byte	0x04, 0x17
        /*011a*/ 	.short	(.L_46 - .L_45)
.L_45:
        /*011c*/ 	.word	0x00000000
        /*0120*/ 	.short	0x0007
        /*0122*/ 	.short	0x001c
        /*0124*/ 	.byte	0x00, 0xf0, 0x11, 0x00


	//----- nvinfo : EIATTR_KPARAM_INFO
	.align		4
.L_46:
        /*0128*/ 	.byte	0x04, 0x17
        /*012a*/ 	.short	(.L_48 - .L_47)
.L_47:
        /*012c*/ 	.word	0x00000000
        /*0130*/ 	.short	0x0006
        /*0132*/ 	.short	0x0018
        /*0134*/ 	.byte	0x00, 0xf0, 0x11, 0x00


	//----- nvinfo : EIATTR_KPARAM_INFO
	.align		4
.L_48:
        /*0138*/ 	.byte	0x04, 0x17
        /*013a*/ 	.short	(.L_50 - .L_49)
.L_49:
        /*013c*/ 	.word	0x00000000
        /*0140*/ 	.short	0x0005
        /*0142*/ 	.short	0x0014
        /*0144*/ 	.byte	0x00, 0xf0, 0x11, 0x00


	//----- nvinfo : EIATTR_KPARAM_INFO
	.align		4
.L_50:
        /*0148*/ 	.byte	0x04, 0x17
        /*014a*/ 	.short	(.L_52 - .L_51)
.L_51:
        /*014c*/ 	.word	0x00000000
        /*0150*/ 	.short	0x0004
        /*0152*/ 	.short	0x0010
        /*0154*/ 	.byte	0x00, 0xf0, 0x11, 0x00


	//----- nvinfo : EIATTR_KPARAM_INFO
	.align		4
.L_52:
        /*0158*/ 	.byte	0x04, 0x17
        /*015a*/ 	.short	(.L_54 - .L_53)
.L_53:
        /*015c*/ 	.word	0x00000000
        /*0160*/ 	.short	0x0003
        /*0162*/ 	.short	0x000c
        /*0164*/ 	.byte	0x00, 0xf0, 0x11, 0x00


	//----- nvinfo : EIATTR_KPARAM_INFO
	.align		4
.L_54:
        /*0168*/ 	.byte	0x04, 0x17
        /*016a*/ 	.short	(.L_56 - .L_55)
.L_55:
        /*016c*/ 	.word	0x00000000
        /*0170*/ 	.short	0x0002
        /*0172*/ 	.short	0x0008
        /*0174*/ 	.byte	0x00, 0xf0, 0x11, 0x00


	//----- nvinfo : EIATTR_KPARAM_INFO
	.align		4
.L_56:
        /*0178*/ 	.byte	0x04, 0x17
        /*017a*/ 	.short	(.L_58 - .L_57)
.L_57:
        /*017c*/ 	.word	0x00000000
        /*0180*/ 	.short	0x0001
        /*0182*/ 	.short	0x0004
        /*0184*/ 	.byte	0x00, 0xf0, 0x11, 0x00


	//----- nvinfo : EIATTR_KPARAM_INFO
	.align		4
.L_58:
        /*0188*/ 	.byte	0x04, 0x17
        /*018a*/ 	.short	(.L_60 - .L_59)
.L_59:
        /*018c*/ 	.word	0x00000000
        /*0190*/ 	.short	0x0000
        /*0192*/ 	.short	0x0000
        /*0194*/ 	.byte	0x00, 0xf0, 0x11, 0x00


	//----- nvinfo : EIATTR_SPARSE_MMA_MASK
	.align		4
.L_60:
        /*0198*/ 	.byte	0x03, 0x50
        /*019a*/ 	.short	0x0000


	//----- nvinfo : EIATTR_MAXREG_COUNT
	.align		4
        /*019c*/ 	.byte	0x03, 0x1b
        /*019e*/ 	.short	0x00ff


	//----- nvinfo : EIATTR_EXTERNS
	.align		4
        /*01a0*/ 	.byte	0x04, 0x0f
        /*01a2*/ 	.short	(.L_62 - .L_61)


	//   ....[0]....
	.align		4
.L_61:
        /*01a4*/ 	.word	index@(vprintf)


	//----- nvinfo : EIATTR_MERCURY_ISA_VERSION
	.align		4
.L_62:
        /*01a8*/ 	.byte	0x03, 0x5f
        /*01aa*/ 	.short	0x0101


	//----- nvinfo : EIATTR_VRC_CTA_INIT_COUNT
	.align		4
        /*01ac*/ 	.byte	0x02, 0x4a
	.zero		1
	.zero		1


	//----- nvinfo : EIATTR_SYSCALL_OFFSETS
	.align		4
        /*01b0*/ 	.byte	0x04, 0x46
        /*01b2*/ 	.short	(.L_64 - .L_63)


	//   ....[0]....
.L_63:
        /*01b4*/ 	.word	0x00000ce0


	//----- nvinfo : EIATTR_EXIT_INSTR_OFFSETS
	.align		4
.L_64:
        /*01b8*/ 	.byte	0x04, 0x1c
        /*01ba*/ 	.short	(.L_66 - .L_65)


	//   ....[0]....
.L_65:
        /*01bc*/ 	.word	0x00000cf0


	//----- nvinfo : EIATTR_CRS_STACK_SIZE
	.align		4
.L_66:
        /*01c0*/ 	.byte	0x04, 0x1e
        /*01c2*/ 	.short	(.L_68 - .L_67)
.L_67:
        /*01c4*/ 	.word	0x00000000


	//----- nvinfo : EIATTR_CBANK_PARAM_SIZE
	.align		4
.L_68:
        /*01c8*/ 	.byte	0x03, 0x19
        /*01ca*/ 	.short	0x0064


	//----- nvinfo : EIATTR_PARAM_CBANK
	.align		4
        /*01cc*/ 	.byte	0x04, 0x0a
        /*01ce*/ 	.short	(.L_70 - .L_69)
	.align		4
.L_69:
        /*01d0*/ 	.word	index@(.nv.constant0._Z7computefffffffifffffffffffffffff)
        /*01d4*/ 	.short	0x0380
        /*01d6*/ 	.short	0x0064


	//----- nvinfo : EIATTR_SW_WAR
	.align		4
.L_70:
        /*01d8*/ 	.byte	0x04, 0x36
        /*01da*/ 	.short	(.L_72 - .L_71)
.L_71:
        /*01dc*/ 	.word	0x00000008
.L_72:


//--------------------- .nv.callgraph             --------------------------
	.section	.nv.callgraph,"",@"SHT_CUDA_CALLGRAPH"
	.align	4
	.sectionentsize	8
	.align		4
        /*0000*/ 	.word	0x00000000
	.align		4
        /*0004*/ 	.word	0xffffffff
	.align		4
        /*0008*/ 	.word	index@(_Z7computefffffffifffffffffffffffff)
	.align		4
        /*000c*/ 	.word	index@(vprintf)
	.align		4
        /*0010*/ 	.word	0x00000000
	.align		4
        /*0014*/ 	.word	0xfffffffe
	.align		4
        /*0018*/ 	.word	0x00000000
	.align		4
        /*001c*/ 	.word	0xfffffffd
	.align		4
        /*0020*/ 	.word	0x00000000
	.align		4
        /*0024*/ 	.word	0xfffffffc


//--------------------- .nv.constant4             --------------------------
	.section	.nv.constant4,"a",@progbits
	.align	8
	.align		8
.nv.constant4:
        /*0000*/ 	.dword	vprintf
	.align		8
        /*0008*/ 	.dword	$str


//--------------------- .text._Z7computefffffffifffffffffffffffff --------------------------
	.section	.text._Z7computefffffffifffffffffffffffff,"ax",@progbits
	.align	128
        .global         _Z7computefffffffifffffffffffffffff
        .type           _Z7computefffffffifffffffffffffffff,@function
        .size           _Z7computefffffffifffffffffffffffff,(.L_x_16 - _Z7computefffffffifffffffffffffffff)
        .other          _Z7computefffffffifffffffffffffffff,@"STO_CUDA_ENTRY STV_DEFAULT"
_Z7computefffffffifffffffffffffffff:
.text._Z7computefffffffifffffffffffffffff:
[----:B------:R-:W0:Y:S08]  /*0000*/  LDC R1, c[0x0][0x37c] ;  /* 0x0000df00ff017b82 */ /* 0x000e300000000800 */
[----:B------:R-:W1:Y:S01]  /*0010*/  LDC.64 R2, c[0x0][0x380] ;  /* 0x0000e000ff027b82 */ /* 0x000e620000000a00 */
[----:B------:R-:W2:Y:S01]  /*0020*/  LDCU UR4, c[0x0][0x2f8] ;  /* 0x00005f00ff0477ac */ /* 0x000ea20008000800 */
[----:B0-----:R-:W-:Y:S01]  /*0030*/  IADD3 R1, PT, PT, R1, -0x8, RZ ;  /* 0xfffffff801017810 */ /* 0x001fe20007ffe0ff */
[----:B------:R-:W0:Y:S01]  /*0040*/  LDCU UR6, c[0x0][0x380] ;  /* 0x00007000ff0677ac */ /* 0x000e220008000800 */
[----:B------:R-:W3:Y:S02]  /*0050*/  LDCU UR5, c[0x0][0x2fc] ;  /* 0x00005f80ff0577ac */ /* 0x000ee40008000800 */
[----:B--2---:R-:W-:-:S02]  /*0060*/  IADD3 R6, P1, PT, R1, UR4, RZ ;  /* 0x0000000401067c10 */ /* 0x004fc4000ff3e0ff */
[----:B0-----:R-:W-:Y:S01]  /*0070*/  MOV R0, UR6 ;  /* 0x0000000600007c02 */ /* 0x001fe20008000f00 */
[----:B-1----:R-:W-:Y:S01]  /*0080*/  FADD R3, R3, -1.9806025138079355079e-36 ;  /* 0x84287db403037421 */ /* 0x002fe20000000000 */
[----:B---3--:R-:W-:-:S03]  /*0090*/  IADD3.X R7, PT, PT, RZ, UR5, RZ, P1, !PT ;  /* 0x00000005ff077c10 */ /* 0x008fc60008ffe4ff */
[----:B------:R-:W-:-:S05]  /*00a0*/  FADD R3, -R3, -1.2579000634404059844e-35 ;  /* 0x8585c34c03037421 */ /* 0x000fca0000000100 */
[----:B------:R-:W-:-:S13]  /*00b0*/  FSETP.NEU.AND P0, PT, R3, R2, PT ;  /* 0x000000020300720b */ /* 0x000fda0003f0d000 */
[----:B------:R-:W-:Y:S05]  /*00c0*/  @P0 BRA `(.L_x_0) ;  /* 0x0000000800e40947 */ /* 0x000fea0003800000 */
[----:B------:R-:W0:Y:S01]  /*00d0*/  LDC.64 R4, c[0x0][0x388] ;  /* 0x0000e200ff047b82 */ /* 0x000e220000000a00 */
[----:B------:R-:W0:Y:S01]  /*00e0*/  LDCU.64 UR4, c[0x0][0x390] ;  /* 0x00007200ff0477ac */ /* 0x000e220008000a00 */
[----:B------:R-:W-:-:S06]  /*00f0*/  IMAD.MOV.U32 R10, RZ, RZ, 0x363d0ada ;  /* 0x363d0adaff0a7424 */ /* 0x000fcc00078e00ff */
[----:B------:R-:W1:Y:S01]  /*0100*/  LDC R8, c[0x0][0x398] ;  /* 0x0000e600ff087b82 */ /* 0x000e620000000800 */
[----:B0-----:R-:W-:Y:S01]  /*0110*/  FADD R5, R5, -UR4 ;  /* 0x8000000405057e21 */ /* 0x001fe20008000000 */
[----:B-1----:R-:W-:-:S04]  /*0120*/  FADD R8, -R8, UR5 ;  /* 0x0000000508087e21 */ /* 0x002fc80008000100 */
[----:B------:R-:W-:Y:S01]  /*0130*/  FADD R5, R5, -R8 ;  /* 0x8000000805057221 */ /* 0x000fe20000000000 */
[----:B------:R-:W-:-:S03]  /*0140*/  HFMA2 R8, -RZ, RZ, 3.4921875, 0 ;  /* 0x42fc0000ff087431 */ /* 0x000fc600000001ff */
[C---:B------:R-:W-:Y:S01]  /*0150*/  FMUL R3, |R5|.reuse, 1.4426950216293334961 ;  /* 0x3fb8aa3b05037820 */ /* 0x040fe20000400200 */
[----:B------:R-:W-:-:S04]  /*0160*/  FMUL R11, R5, R5 ;  /* 0x00000005050b7220 */ /* 0x000fc80000400000 */
[C---:B------:R-:W-:Y:S01]  /*0170*/  FFMA R10, R11.reuse, R10, 0.00019836159481201320887 ;  /* 0x394fff490b0a7423 */ /* 0x040fe2000000000a */
[----:B------:R-:W0:Y:S03]  /*0180*/  FRND.TRUNC R3, R3 ;  /* 0x0000000300037307 */ /* 0x000e26000020d000 */
[----:B------:R-:W-:-:S04]  /*0190*/  FFMA R12, R11, R10, 0.0083333496004343032837 ;  /* 0x3c08889a0b0c7423 */ /* 0x000fc8000000000a */
[----:B------:R-:W-:-:S04]  /*01a0*/  FFMA R12, R11, R12, 0.16666667163372039795 ;  /* 0x3e2aaaab0b0c7423 */ /* 0x000fc8000000000c */
[----:B------:R-:W-:Y:S01]  /*01b0*/  FMUL R12, R11, R12 ;  /* 0x0000000c0b0c7220 */ /* 0x000fe20000400000 */
[----:B0-----:R-:W-:Y:S02]  /*01c0*/  FSETP.GT.AND P0, PT, |R3|, 126, PT ;  /* 0x42fc00000300780b */ /* 0x001fe40003f04200 */
[----:B------:R-:W-:-:S04]  /*01d0*/  LOP3.LUT R8, R8, 0x80000000, R3, 0xb8, !PT ;  /* 0x8000000008087812 */ /* 0x000fc800078eb803 */
[----:B------:R-:W-:Y:S02]  /*01e0*/  FSEL R8, R8, R3, P0 ;  /* 0x0000000308087208 */ /* 0x000fe40000000000 */
[----:B------:R-:W-:-:S03]  /*01f0*/  FSETP.GE.AND P0, PT, |R5|, 1, PT ;  /* 0x3f8000000500780b */ /* 0x000fc60003f06200 */
[----:B------:R-:W-:-:S04]  /*0200*/  FFMA R9, R8, -0.69314718246459960938, |R5| ;  /* 0xbf31721808097823 */ /* 0x000fc80000000405 */
[C---:B------:R-:W-:Y:S01]  /*0210*/  FFMA R9, R8.reuse, 1.9046542121259335545e-09, R9 ;  /* 0x3102e30808097823 */ /* 0x040fe20000000009 */
[----:B------:R-:W-:-:S03]  /*0220*/  FADD R8, R8, 12583037 ;  /* 0x4b40007d08087421 */ /* 0x000fc60000000000 */
[----:B------:R-:W-:Y:S02]  /*0230*/  FMUL R9, R9, 1.4426950216293334961 ;  /* 0x3fb8aa3b09097820 */ /* 0x000fe40000400000 */
[----:B------:R-:W-:-:S04]  /*0240*/  SHF.L.U32 R8, R8, 0x17, RZ ;  /* 0x0000001708087819 */ /* 0x000fc800000006ff */
[----:B------:R-:W0:Y:S02]  /*0250*/  MUFU.EX2 R9, R9 ;  /* 0x0000000900097308 */ /* 0x000e240000000800 */
[----:B0-----:R-:W-:-:S06]  /*0260*/  FMUL R8, R8, R9 ;  /* 0x0000000908087220 */ /* 0x001fcc0000400000 */
[----:B------:R-:W0:Y:S02]  /*0270*/  MUFU.RCP R3, R8 ;  /* 0x0000000800037308 */ /* 0x000e240000001000 */
[----:B0-----:R-:W-:-:S04]  /*0280*/  FMUL.FTZ R3, R3, -0.125 ;  /* 0xbe00000003037820 */ /* 0x001fc80000410000 */
[----:B------:R-:W-:-:S05]  /*0290*/  FFMA R10, R8, 2, R3 ;  /* 0x40000000080a7823 */ /* 0x000fca0000000003 */
[--C-:B------:R-:W-:Y:S01]  /*02a0*/  LOP3.LUT R3, R10, 0x80000000, R5.reuse, 0xb8, !PT ;  /* 0x800000000a037812 */ /* 0x100fe200078eb805 */
[----:B------:R-:W-:-:S04]  /*02b0*/  @!P0 FFMA R3, R5, R12, R5 ;  /* 0x0000000c05038223 */ /* 0x000fc80000000005 */
[----:B------:R-:W-:-:S04]  /*02c0*/  FFMA R3, R4, 1.3172205564653280467e-43, R3 ;  /* 0x0000005e04037823 */ /* 0x000fc80000000003 */
[----:B------:R-:W-:-:S05]  /*02d0*/  FADD R3, R3, 1.3265999854183974094e-08 ;  /* 0x3263e87c03037421 */ /* 0x000fca0000000000 */
[----:B------:R-:W-:-:S13]  /*02e0*/  FSETP.GEU.AND P0, PT, R3, R2, PT ;  /* 0x000000020300720b */ /* 0x000fda0003f0e000 */
[----:B------:R-:W-:Y:S05]  /*02f0*/  @P0 BRA `(.L_x_0) ;  /* 0x0000000800580947 */ /* 0x000fea0003800000 */
[----:B------:R-:W0:Y:S01]  /*0300*/  LDC.64 R2, c[0x0][0x3a0] ;  /* 0x0000e800ff027b82 */ /* 0x000e220000000a00 */
[----:B------:R-:W-:Y:S01]  /*0310*/  MOV R5, 0x3b2090aa ;  /* 0x3b2090aa00057802 */ /* 0x000fe20000000f00 */
[----:B------:R-:W-:Y:S01]  /*0320*/  UMOV UR4, 0x3e6f777 ;  /* 0x03e6f77700047882 */ /* 0x000fe20000000000 */
[----:B------:R-:W-:-:S05]  /*0330*/  MOV R8, 0x3f6ee581 ;  /* 0x3f6ee58100087802 */ /* 0x000fca0000000f00 */
[----:B------:R-:W1:Y:S01]  /*0340*/  LDC R9, c[0x0][0x3a8] ;  /* 0x0000ea00ff097b82 */ /* 0x000e620000000800 */
[----:B0-----:R-:W-:-:S04]  /*0350*/  FFMA R2, R2, R3, 1.1210387714598536567e-44 ;  /* 0x0000000802027423 */ /* 0x001fc80000000003 */
[----:B------:R-:W0:Y:S01]  /*0360*/  MUFU.RCP R3, |R2| ;  /* 0x4000000200037308 */ /* 0x000e220000001000 */
[C---:B------:R-:W-:Y:S02]  /*0370*/  FSETP.GT.AND P0, PT, |R2|.reuse, 1, PT ;  /* 0x3f8000000200780b */ /* 0x040fe40003f04200 */
[----:B------:R-:W-:-:S05]  /*0380*/  FSETP.NAN.AND P1, PT, |R2|, |R2|, PT ;  /* 0x400000020200720b */ /* 0x000fca0003f28200 */
[----:B-1----:R-:W1:Y:S01]  /*0390*/  MUFU.RCP R4, R9 ;  /* 0x0000000900047308 */ /* 0x002e620000001000 */
[----:B0-----:R-:W-:-:S05]  /*03a0*/  FSEL R3, R3, |R2|, P0 ;  /* 0x4000000203037208 */ /* 0x001fca0000000000 */
[----:B------:R-:W-:-:S04]  /*03b0*/  FMUL R0, R3, R3 ;  /* 0x0000000303007220 */ /* 0x000fc80000400000 */
[----:B------:R-:W-:-:S04]  /*03c0*/  FFMA R5, R0, R5, -0.014396979473531246185 ;  /* 0xbc6be14f00057423 */ /* 0x000fc80000000005 */
[----:B------:R-:W-:-:S04]  /*03d0*/  FFMA R5, R0, R5, 0.039849750697612762451 ;  /* 0x3d23397e00057423 */ /* 0x000fc80000000005 */
[----:B------:R-:W-:-:S04]  /*03e0*/  FFMA R5, R0, R5, -0.072529748082160949707 ;  /* 0xbd948a7a00057423 */ /* 0x000fc80000000005 */
[----:B------:R-:W-:-:S04]  /*03f0*/  FFMA R5, R0, R5, 0.10518480092287063599 ;  /* 0x3dd76b2100057423 */ /* 0x000fc80000000005 */
[----:B------:R-:W-:-:S04]  /*0400*/  FFMA R5, R0, R5, -0.14171802997589111328 ;  /* 0xbe111e8800057423 */ /* 0x000fc80000000005 */
[----:B------:R-:W-:-:S04]  /*0410*/  FFMA R5, R0, R5, 0.19988775253295898438 ;  /* 0x3e4caf6000057423 */ /* 0x000fc80000000005 */
[----:B------:R-:W-:-:S04]  /*0420*/  FFMA R5, R0, R5, -0.33332940936088562012 ;  /* 0xbeaaaa2700057423 */ /* 0x000fc80000000005 */
[----:B------:R-:W-:Y:S01]  /*0430*/  FMUL R0, R0, R5 ;  /* 0x0000000500007220 */ /* 0x000fe20000400000 */
[----:B-1----:R-:W-:-:S03]  /*0440*/  FFMA R5, R4, -R9, 1 ;  /* 0x3f80000004057423 */ /* 0x002fc60000000809 */
[----:B------:R-:W-:Y:S01]  /*0450*/  FFMA R3, R3, R0, R3 ;  /* 0x0000000003037223 */ /* 0x000fe20000000003 */
[----:B------:R-:W-:-:S03]  /*0460*/  FFMA R0, R4, R5, R4 ;  /* 0x0000000504007223 */ /* 0x000fc60000000004 */
[----:B------:R-:W-:Y:S01]  /*0470*/  @P0 FFMA R3, R8, 1.6832555532455444336, -R3 ;  /* 0x3fd774eb08030823 */ /* 0x000fe20000000803 */
[----:B------:R-:W-:Y:S01]  /*0480*/  MOV R8, UR4 ;  /* 0x0000000400087c02 */ /* 0x000fe20008000f00 */
[----:B------:R-:W-:-:S03]  /*0490*/  FFMA R5, R0, -1.3575000176224908893e-36, RZ ;  /* 0x83e6f77700057823 */ /* 0x000fc600000000ff */
[----:B------:R-:W0:Y:S01]  /*04a0*/  FCHK P0, -R8, R9 ;  /* 0x0000000908007302 */ /* 0x000e220000000100 */
[----:B------:R-:W-:Y:S01]  /*04b0*/  LOP3.LUT R2, R3, 0x80000000, R2, 0xb8, !PT ;  /* 0x8000000003027812 */ /* 0x000fe200078eb802 */
[----:B------:R-:W-:-:S03]  /*04c0*/  FFMA R4, R5, -R9, -1.3575000176224908893e-36 ;  /* 0x83e6f77705047423 */ /* 0x000fc60000000809 */
[----:B------:R-:W-:Y:S01]  /*04d0*/  FSEL R2, R2, R3, !P1 ;  /* 0x0000000302027208 */ /* 0x000fe20004800000 */
[----:B------:R-:W-:-:S04]  /*04e0*/  FFMA R0, R0, R4, R5 ;  /* 0x0000000400007223 */ /* 0x000fc80000000005 */
[----:B------:R-:W-:Y:S01]  /*04f0*/  FMUL R2, R2, 1.2442000369489087182e-36 ;  /* 0x03d3b08e02027820 */ /* 0x000fe20000400000 */
[----:B0-----:R-:W-:Y:S06]  /*0500*/  @!P0 BRA `(.L_x_1) ;  /* 0x0000000000108947 */ /* 0x001fec0003800000 */
[----:B------:R-:W0:Y:S01]  /*0510*/  LDC R3, c[0x0][0x3a8] ;  /* 0x0000ea00ff037b82 */ /* 0x000e220000000800 */
[----:B------:R-:W-:Y:S01]  /*0520*/  HFMA2 R0, -RZ, RZ, -5.948543548583984375e-05, -30576 ;  /* 0x83e6f777ff007431 */ /* 0x000fe200000001ff */
[----:B------:R-:W-:-:S07]  /*0530*/  MOV R4, 0x550 ;  /* 0x0000055000047802 */ /* 0x000fce0000000f00 */
[----:B0-----:R-:W-:Y:S05]  /*0540*/  CALL.REL.NOINC `($__internal_0_$__cuda_sm3x_div_rn_noftz_f32_slowpath) ;  /* 0x0000000400ec7944 */ /* 0x001fea0003c00000 */
.L_x_1:
[----:B------:R-:W0:Y:S01]  /*0550*/  LDCU UR5, c[0x0][0x39c] ;  /* 0x00007380ff0577ac */ /* 0x000e220008000800 */
[----:B------:R-:W1:Y:S01]  /*0560*/  LDC R3, c[0x0][0x3b0] ;  /* 0x0000ec00ff037b82 */ /* 0x000e620000000800 */
[----:B------:R-:W1:Y:S01]  /*0570*/  LDCU UR4, c[0x0][0x3ac] ;  /* 0x00007580ff0477ac */ /* 0x000e620008000800 */
[----:B0-----:R-:W-:Y:S01]  /*0580*/  UISETP.GE.AND UP0, UPT, UR5, 0x1, UPT ;  /* 0x000000010500788c */ /* 0x001fe2000bf06270 */
[----:B-1----:R-:W-:-:S04]  /*0590*/  FFMA R3, R0, UR4, -R3 ;  /* 0x0000000400037c23 */ /* 0x002fc80008000803 */
[----:B------:R-:W-:-:S04]  /*05a0*/  FMUL R0, R2, R3 ;  /* 0x0000000302007220 */ /* 0x000fc80000400000 */
[----:B------:R-:W-:Y:S05]  /*05b0*/  BRA.U !UP0, `(.L_x_2) ;  /* 0x0000000108c07547 */ /* 0x000fea000b800000 */
[----:B------:R-:W0:Y:S01]  /*05c0*/  LDC R4, c[0x0][0x3c0] ;  /* 0x0000f000ff047b82 */ /* 0x000e220000000800 */
[----:B------:R-:W-:Y:S02]  /*05d0*/  UMOV UR4, 0x3e758c5a ;  /* 0x3e758c5a00047882 */ /* 0x000fe40000000000 */
[----:B------:R-:W-:Y:S01]  /*05e0*/  IMAD.U32 R5, RZ, RZ, UR4 ;  /* 0x00000004ff057e24 */ /* 0x000fe2000f8e00ff */
[----:B0-----:R-:W0:Y:S08]  /*05f0*/  MUFU.RCP R0, R4 ;  /* 0x0000000400007308 */ /* 0x001e300000001000 */
[----:B------:R-:W1:Y:S01]  /*0600*/  FCHK P0, -R5, R4 ;  /* 0x0000000405007302 */ /* 0x000e620000000100 */
[----:B0-----:R-:W-:-:S04]  /*0610*/  FFMA R3, R0, -R4, 1 ;  /* 0x3f80000000037423 */ /* 0x001fc80000000804 */
[----:B------:R-:W-:-:S04]  /*0620*/  FFMA R0, R0, R3, R0 ;  /* 0x0000000300007223 */ /* 0x000fc80000000000 */
[----:B------:R-:W-:-:S04]  /*0630*/  FFMA R3, R0, -0.23979321122169494629, RZ ;  /* 0xbe758c5a00037823 */ /* 0x000fc800000000ff */
[----:B------:R-:W-:-:S04]  /*0640*/  FFMA R2, R3, -R4, -0.23979321122169494629 ;  /* 0xbe758c5a03027423 */ /* 0x000fc80000000804 */
[----:B------:R-:W-:Y:S01]  /*0650*/  FFMA R3, R0, R2, R3 ;  /* 0x0000000200037223 */ /* 0x000fe20000000003 */
[----:B-1----:R-:W-:Y:S06]  /*0660*/  @!P0 BRA `(.L_x_3) ;  /* 0x0000000000148947 */ /* 0x002fec0003800000 */
[----:B------:R-:W0:Y:S01]  /*0670*/  LDC R3, c[0x0][0x3c0] ;  /* 0x0000f000ff037b82 */ /* 0x000e220000000800 */
[----:B------:R-:W-:Y:S01]  /*0680*/  HFMA2 R0, -RZ, RZ, -1.6142578125, -0.000265598297119140625 ;  /* 0xbe758c5aff007431 */ /* 0x000fe200000001ff */
[----:B------:R-:W-:-:S07]  /*0690*/  MOV R4, 0x6b0 ;  /* 0x000006b000047802 */ /* 0x000fce0000000f00 */
[----:B0-----:R-:W-:Y:S05]  /*06a0*/  CALL.REL.NOINC `($__internal_0_$__cuda_sm3x_div_rn_noftz_f32_slowpath) ;  /* 0x0000000400947944 */ /* 0x001fea0003c00000 */
[----:B------:R-:W-:-:S07]  /*06b0*/  MOV R3, R0 ;  /* 0x0000000000037202 */ /* 0x000fce0000000f00 */
.L_x_3:
[----:B------:R-:W0:Y:S01]  /*06c0*/  MUFU.RCP R0, R3 ;  /* 0x0000000300007308 */ /* 0x000e220000001000 */
[----:B------:R-:W-:Y:S02]  /*06d0*/  UMOV UR4, 0x7a17f0c2 ;  /* 0x7a17f0c200047882 */ /* 0x000fe40000000000 */
[----:B------:R-:W-:-:S05]  /*06e0*/  MOV R4, UR4 ;  /* 0x0000000400047c02 */ /* 0x000fca0008000f00 */
[----:B------:R-:W1:Y:S01]  /*06f0*/  FCHK P0, -R4, R3 ;  /* 0x0000000304007302 */ /* 0x000e620000000100 */
[----:B0-----:R-:W-:-:S04]  /*0700*/  FFMA R5, R0, -R3, 1 ;  /* 0x3f80000000057423 */ /* 0x001fc80000000803 */
[----:B------:R-:W-:-:S04]  /*0710*/  FFMA R0, R0, R5, R0 ;  /* 0x0000000500007223 */ /* 0x000fc80000000000 */
[----:B------:R-:W-:-:S04]  /*0720*/  FFMA R2, R0, -1.97229993551790785023e+35, RZ ;  /* 0xfa17f0c200027823 */ /* 0x000fc800000000ff */
[----:B------:R-:W-:-:S04]  /*0730*/  FFMA R5, R2, -R3, -1.97229993551790785023e+35 ;  /* 0xfa17f0c202057423 */ /* 0x000fc80000000803 */
[----:B------:R-:W-:Y:S01]  /*0740*/  FFMA R0, R0, R5, R2 ;  /* 0x0000000500007223 */ /* 0x000fe20000000002 */
[----:B-1----:R-:W-:Y:S06]  /*0750*/  @!P0 BRA `(.L_x_4) ;  /* 0x00000000000c8947 */ /* 0x002fec0003800000 */
[----:B------:R-:W-:Y:S01]  /*0760*/  HFMA2 R0, -RZ, RZ, -49888, -9744 ;  /* 0xfa17f0c2ff007431 */ /* 0x000fe200000001ff */
[----:B------:R-:W-:-:S07]  /*0770*/  MOV R4, 0x790 ;  /* 0x0000079000047802 */ /* 0x000fce0000000f00 */
[----:B------:R-:W-:Y:S05]  /*0780*/  CALL.REL.NOINC `($__internal_0_$__cuda_sm3x_div_rn_noftz_f32_slowpath) ;  /* 0x00000004005c7944 */ /* 0x000fea0003c00000 */
.L_x_4:
[----:B------:R-:W-:Y:S01]  /*0790*/  FMUL R0, R0, 4 ;  /* 0x4080000000007820 */ /* 0x000fe20000400000 */
[----:B------:R-:W0:Y:S03]  /*07a0*/  LDCU UR4, c[0x0][0x3bc] ;  /* 0x00007780ff0477ac */ /* 0x000e260008000800 */
[----:B------:R-:W-:-:S04]  /*07b0*/  FMUL R0, R0, 1 ;  /* 0x3f80000000007820 */ /* 0x000fc80000400000 */
[----:B------:R-:W-:-:S04]  /*07c0*/  FMUL R0, R0, 1 ;  /* 0x3f80000000007820 */ /* 0x000fc80000400000 */
[----:B------:R-:W-:-:S04]  /*07d0*/  FMUL R4, R0, 1 ;  /* 0x3f80000000047820 */ /* 0x000fc80000400000 */
[----:B------:R-:W1:Y:S01]  /*07e0*/  MUFU.RCP R0, R4 ;  /* 0x0000000400007308 */ /* 0x000e620000001000 */
[----:B0-----:R-:W-:-:S07]  /*07f0*/  MOV R5, UR4 ;  /* 0x0000000400057c02 */ /* 0x001fce0008000f00 */
[----:B------:R-:W0:Y:S01]  /*0800*/  FCHK P0, R5, R4 ;  /* 0x0000000405007302 */ /* 0x000e220000000000 */
[----:B-1----:R-:W-:-:S04]  /*0810*/  FFMA R3, -R4, R0, 1 ;  /* 0x3f80000004037423 */ /* 0x002fc80000000100 */
[----:B------:R-:W-:-:S04]  /*0820*/  FFMA R0, R0, R3, R0 ;  /* 0x0000000300007223 */ /* 0x000fc80000000000 */
[----:B------:R-:W-:-:S04]  /*0830*/  FFMA R3, R0, UR4, RZ ;  /* 0x0000000400037c23 */ /* 0x000fc800080000ff */
[----:B------:R-:W-:-:S04]  /*0840*/  FFMA R2, -R4, R3, UR4 ;  /* 0x0000000404027e23 */ /* 0x000fc80008000103 */
[----:B------:R-:W-:Y:S01]  /*0850*/  FFMA R0, R0, R2, R3 ;  /* 0x0000000200007223 */ /* 0x000fe20000000003 */
[----:B0-----:R-:W-:Y:S06]  /*0860*/  @!P0 BRA `(.L_x_5) ;  /* 0x0000000000108947 */ /* 0x001fec0003800000 */
[----:B------:R-:W0:Y:S01]  /*0870*/  LDC R0, c[0x0][0x3bc] ;  /* 0x0000ef00ff007b82 */ /* 0x000e220000000800 */
[----:B------:R-:W-:Y:S01]  /*0880*/  IMAD.MOV.U32 R3, RZ, RZ, R4 ;  /* 0x000000ffff037224 */ /* 0x000fe200078e0004 */
[----:B------:R-:W-:-:S07]  /*0890*/  MOV R4, 0x8b0 ;  /* 0x000008b000047802 */ /* 0x000fce0000000f00 */
[----:B0-----:R-:W-:Y:S05]  /*08a0*/  CALL.REL.NOINC `($__internal_0_$__cuda_sm3x_div_rn_noftz_f32_slowpath) ;  /* 0x0000000400147944 */ /* 0x001fea0003c00000 */
.L_x_5:
[----:B------:R-:W-:-:S07]  /*08b0*/  FADD R0, R0, 1.4864981284205796831e-36 ;  /* 0x03fcea2000007421 */ /* 0x000fce0000000000 */
.L_x_2:
[----:B------:R-:W0:Y:S01]  /*08c0*/  LDC R2, c[0x0][0x3c8] ;  /* 0x0000f200ff027b82 */ /* 0x000e220000000800 */
[----:B------:R-:W-:Y:S01]  /*08d0*/  MOV R8, 0x3c80f082 ;  /* 0x3c80f08200087802 */ /* 0x000fe20000000f00 */
[----:B------:R-:W-:Y:S01]  /*08e0*/  HFMA2 R5, -RZ, RZ, 1.875, 0 ;  /* 0x3f800000ff057431 */ /* 0x000fe200000001ff */
[----:B------:R-:W1:Y:S01]  /*08f0*/  LDCU UR4, c[0x0][0x3c4] ;  /* 0x00007880ff0477ac */ /* 0x000e620008000800 */
[----:B0-----:R-:W-:-:S04]  /*0900*/  FADD R2, R2, 1.4853763721843060952e-43 ;  /* 0x0000006a02027421 */ /* 0x001fc80000000000 */
[----:B------:R-:W-:-:S04]  /*0910*/  FMUL R3, R2, 1.5845999622617263263e-36 ;  /* 0x0406cd8802037820 */ /* 0x000fc80000400000 */
[C---:B------:R-:W-:Y:S01]  /*0920*/  FMUL R2, |R3|.reuse, 2.8853900432586669922 ;  /* 0x4038aa3b03027820 */ /* 0x040fe20000400200 */
[C---:B------:R-:W-:Y:S01]  /*0930*/  FMUL R9, R3.reuse, R3 ;  /* 0x0000000303097220 */ /* 0x040fe20000400000 */
[C---:B------:R-:W-:Y:S02]  /*0940*/  FSETP.GE.AND P1, PT, |R3|.reuse, 0.60000002384185791016, PT ;  /* 0x3f19999a0300780b */ /* 0x040fe40003f26200 */
[----:B------:R-:W-:Y:S01]  /*0950*/  FSETP.GE.AND P0, PT, |R3|, 9.010913848876953125, PT ;  /* 0x41102cb40300780b */ /* 0x000fe20003f06200 */
[C---:B------:R-:W-:Y:S01]  /*0960*/  FFMA R8, R9.reuse, R8, -0.052303962409496307373 ;  /* 0xbd563cae09087423 */ /* 0x040fe20000000008 */
[----:B------:R-:W0:Y:S02]  /*0970*/  MUFU.EX2 R2, R2 ;  /* 0x0000000200027308 */ /* 0x000e240000000800 */
[----:B0-----:R-:W-:Y:S01]  /*0980*/  FADD R4, R2, 1 ;  /* 0x3f80000002047421 */ /* 0x001fe20000000000 */
[----:B------:R-:W-:-:S04]  /*0990*/  FFMA R2, R9, R8, 0.1331529766321182251 ;  /* 0x3e08594109027423 */ /* 0x000fc80000000008 */
[C---:B------:R-:W-:Y:S01]  /*09a0*/  FFMA R2, R9.reuse, R2, -0.33332768082618713379 ;  /* 0xbeaaa9ed09027423 */ /* 0x040fe20000000002 */
[----:B------:R-:W0:Y:S03]  /*09b0*/  MUFU.RCP R4, R4 ;  /* 0x0000000400047308 */ /* 0x000e260000001000 */
[----:B------:R-:W-:Y:S01]  /*09c0*/  FFMA R2, R9, R2, RZ ;  /* 0x0000000209027223 */ /* 0x000fe200000000ff */
[----:B0-----:R-:W-:-:S05]  /*09d0*/  FFMA R5, R4, -2, R5 ;  /* 0xc000000004057823 */ /* 0x001fca0000000005 */
[----:B------:R-:W-:-:S04]  /*09e0*/  FSEL R8, R5, 1, !P0 ;  /* 0x3f80000005087808 */ /* 0x000fc80004000000 */
[--C-:B------:R-:W-:Y:S01]  /*09f0*/  LOP3.LUT R8, R8, 0x80000000, R3.reuse, 0xb8, !PT ;  /* 0x8000000008087812 */ /* 0x100fe200078eb803 */
[----:B------:R-:W-:-:S04]  /*0a00*/  @!P1 FFMA R8, R3, R2, R3 ;  /* 0x0000000203089223 */ /* 0x000fc80000000003 */
[----:B-1----:R-:W-:-:S05]  /*0a10*/  FMUL R3, R8, UR4 ;  /* 0x0000000408037c20 */ /* 0x002fca0008400000 */
[----:B------:R-:W-:-:S13]  /*0a20*/  FSETP.GT.AND P0, PT, R0, R3, PT ;  /* 0x000000030000720b */ /* 0x000fda0003f04000 */
[----:B------:R-:W-:Y:S05]  /*0a30*/  @!P0 BRA `(.L_x_0) ;  /* 0x0000000000888947 */ /* 0x000fea0003800000 */
[----:B------:R-:W0:Y:S01]  /*0a40*/  LDC.64 R2, c[0x0][0x3d8] ;  /* 0x0000f600ff027b82 */ /* 0x000e220000000a00 */
[----:B------:R-:W1:Y:S01]  /*0a50*/  LDCU UR4, c[0x0][0x3e0] ;  /* 0x00007c00ff0477ac */ /* 0x000e620008000800 */
[----:B------:R-:W2:Y:S06]  /*0a60*/  LDCU UR5, c[0x0][0x3cc] ;  /* 0x00007980ff0577ac */ /* 0x000eac0008000800 */
[----:B------:R-:W3:Y:S01]  /*0a70*/  LDC.64 R4, c[0x0][0x3d0] ;  /* 0x0000f400ff047b82 */ /* 0x000ee20000000a00 */
[----:B0-----:R-:W-:-:S04]  /*0a80*/  FADD R0, R2, -R3 ;  /* 0x8000000302007221 */ /* 0x001fc80000000000 */
[----:B-1----:R-:W-:Y:S01]  /*0a90*/  FADD R3, R0, UR4 ;  /* 0x0000000400037e21 */ /* 0x002fe20008000000 */
[----:B------:R-:W-:-:S03]  /*0aa0*/  MOV R0, 0x3f000000 ;  /* 0x3f00000000007802 */ /* 0x000fc60000000f00 */
[----:B---3--:R-:W-:-:S04]  /*0ab0*/  FFMA R3, R3, R5, R4 ;  /* 0x0000000503037223 */ /* 0x008fc80000000004 */
[----:B--2---:R-:W-:-:S04]  /*0ac0*/  FMUL R3, R3, UR5 ;  /* 0x0000000503037c20 */ /* 0x004fc80008400000 */
[C---:B------:R-:W-:Y:S01]  /*0ad0*/  FFMA R0, |R3|.reuse, -R0, 0.5 ;  /* 0x3f00000003007423 */ /* 0x040fe20000000a00 */
[C---:B------:R-:W-:Y:S02]  /*0ae0*/  FSETP.NEU.AND P1, PT, |R3|.reuse, 1, PT ;  /* 0x3f8000000300780b */ /* 0x040fe40003f2d200 */
[----:B------:R-:W-:Y:S01]  /*0af0*/  FSETP.GT.AND P0, PT, |R3|, 0.56000000238418579102, PT ;  /* 0x3f0f5c290300780b */ /* 0x000fe20003f04200 */
[----:B------:R-:W0:Y:S02]  /*0b00*/  MUFU.RSQ R5, R0 ;  /* 0x0000000000057308 */ /* 0x000e240000001400 */
[----:B0-----:R-:W-:Y:S01]  /*0b10*/  FMUL R2, R0, R5 ;  /* 0x0000000500027220 */ /* 0x001fe20000400000 */
[----:B------:R-:W-:-:S04]  /*0b20*/  FMUL R5, R5, -0.5 ;  /* 0xbf00000005057820 */ /* 0x000fc80000400000 */
[----:B------:R-:W-:-:S04]  /*0b30*/  FFMA R5, R2, R5, 0.5 ;  /* 0x3f00000002057423 */ /* 0x000fc80000000005 */
[----:B------:R-:W-:-:S05]  /*0b40*/  FFMA R5, R2, R5, R2 ;  /* 0x0000000502057223 */ /* 0x000fca0000000002 */
[----:B------:R-:W-:Y:S02]  /*0b50*/  FSEL R2, R5, RZ, P1 ;  /* 0x000000ff05027208 */ /* 0x000fe40000800000 */
[----:B------:R-:W-:Y:S02]  /*0b60*/  MOV R5, 0x3d10ecef ;  /* 0x3d10ecef00057802 */ /* 0x000fe40000000f00 */
[----:B------:R-:W-:Y:S02]  /*0b70*/  FSEL R2, R2, |R3|, P0 ;  /* 0x4000000302027208 */ /* 0x000fe40000000000 */
[----:B------:R-:W-:Y:S02]  /*0b80*/  FSETP.GT.AND P1, PT, R3, 0.56000000238418579102, PT ;  /* 0x3f0f5c290300780b */ /* 0x000fe40003f24000 */
[----:B------:R-:W-:Y:S02]  /*0b90*/  LOP3.LUT R2, R2, 0x80000000, R3, 0xb8, !PT ;  /* 0x8000000002027812 */ /* 0x000fe400078eb803 */
[----:B------:R-:W-:-:S03]  /*0ba0*/  MOV R3, 0x3fd774eb ;  /* 0x3fd774eb00037802 */ /* 0x000fc60000000f00 */
[----:B------:R-:W-:-:S04]  /*0bb0*/  FMUL R0, R2, R2 ;  /* 0x0000000202007220 */ /* 0x000fc80000400000 */
[----:B------:R-:W-:-:S04]  /*0bc0*/  FFMA R5, R0, R5, 0.016980519518256187439 ;  /* 0x3c8b1abb00057423 */ /* 0x000fc80000000005 */
[----:B------:R-:W-:-:S04]  /*0bd0*/  FFMA R5, R0, R5, 0.030762933194637298584 ;  /* 0x3cfc028c00057423 */ /* 0x000fc80000000005 */
[----:B------:R-:W-:-:S04]  /*0be0*/  FFMA R5, R0, R5, 0.044709417968988418579 ;  /* 0x3d37213900057423 */ /* 0x000fc80000000005 */
[----:B------:R-:W-:-:S04]  /*0bf0*/  FFMA R5, R0, R5, 0.074989043176174163818 ;  /* 0x3d9993db00057423 */ /* 0x000fc80000000005 */
[----:B------:R-:W-:-:S04]  /*0c00*/  FFMA R5, R0, R5, 0.16666707396507263184 ;  /* 0x3e2aaac600057423 */ /* 0x000fc80000000005 */
[----:B------:R-:W-:-:S04]  /*0c10*/  FMUL R5, R0, R5 ;  /* 0x0000000500057220 */ /* 0x000fc80000400000 */
[----:B------:R-:W-:-:S05]  /*0c20*/  FFMA R0, R2, R5, R2 ;  /* 0x0000000502007223 */ /* 0x000fca0000000002 */
[----:B------:R-:W-:-:S05]  /*0c30*/  FSEL R2, R0, -R0, P0 ;  /* 0x8000000000027208 */ /* 0x000fca0000000000 */
[----:B------:R-:W-:-:S04]  /*0c40*/  @!P1 FFMA R0, R3, 0.93318945169448852539, R2 ;  /* 0x3f6ee58103009823 */ /* 0x000fc80000000002 */
[----:B------:R-:W-:-:S07]  /*0c50*/  @P0 FADD R0, R0, R0 ;  /* 0x0000000000000221 */ /* 0x000fce0000000000 */
.L_x_0:
[----:B------:R-:W0:Y:S01]  /*0c60*/  F2F.F64.F32 R2, R0 ;  /* 0x0000000000027310 */ /* 0x000e220000201800 */
[----:B------:R-:W-:Y:S01]  /*0c70*/  MOV R8, 0x0 ;  /* 0x0000000000087802 */ /* 0x000fe20000000f00 */
[----:B------:R-:W1:Y:S05]  /*0c80*/  LDCU.64 UR4, c[0x4][0x8] ;  /* 0x01000100ff0477ac */ /* 0x000e6a0008000a00 */
[----:B------:R-:W2:Y:S01]  /*0c90*/  LDC.64 R8, c[0x4][R8] ;  /* 0x0100000008087b82 */ /* 0x000ea20000000a00 */
[----:B0-----:R0:W-:Y:S01]  /*0ca0*/  STL.64 [R1], R2 ;  /* 0x0000000201007387 */ /* 0x0011e20000100a00 */
[----:B-1----:R-:W-:Y:S01]  /*0cb0*/  IMAD.U32 R4, RZ, RZ, UR4 ;  /* 0x00000004ff047e24 */ /* 0x002fe2000f8e00ff */
[----:B------:R-:W-:-:S07]  /*0cc0*/  MOV R5, UR5 ;  /* 0x0000000500057c02 */ /* 0x000fce0008000f00 */
[----:B------:R-:W-:-:S07]  /*0cd0*/  LEPC R20, `(.L_x_6) ;  /* 0x000000001014794e */ /* 0x000fce0000000000 */
[----:B0-2---:R-:W-:Y:S05]  /*0ce0*/  CALL.ABS.NOINC R8 ;  /* 0x0000000008007343 */ /* 0x005fea0003c00000 */
.L_x_6:
[----:B------:R-:W-:Y:S05]  /*0cf0*/  EXIT ;  /* 0x000000000000794d */ /* 0x000fea0003800000 */
        .weak           $__internal_0_$__cuda_sm3x_div_rn_noftz_f32_slowpath
        .type           $__internal_0_$__cuda_sm3x_div_rn_noftz_f32_slowpath,@function
        .size           $__internal_0_$__cuda_sm3x_div_rn_noftz_f32_slowpath,(.L_x_16 - $__internal_0_$__cuda_sm3x_div_rn_noftz_f32_slowpath)
$__internal_0_$__cuda_sm3x_div_rn_noftz_f32_slowpath:
[----:B------:R-:W-:Y:S02]  /*0d00*/  SHF.R.U32.HI R8, RZ, 0x17, R3 ;  /* 0x00000017ff087819 */ /* 0x000fe40000011603 */
[----:B------:R-:W-:Y:S02]  /*0d10*/  SHF.R.U32.HI R5, RZ, 0x17, R0 ;  /* 0x00000017ff057819 */ /* 0x000fe40000011600 */
[----:B------:R-:W-:Y:S02]  /*0d20*/  LOP3.LUT R12, R8, 0xff, RZ, 0xc0, !PT ;  /* 0x000000ff080c7812 */ /* 0x000fe400078ec0ff */
[----:B------:R-:W-:Y:S02]  /*0d30*/  LOP3.LUT R10, R5, 0xff, RZ, 0xc0, !PT ;  /* 0x000000ff050a7812 */ /* 0x000fe400078ec0ff */
[----:B------:R-:W-:Y:S02]  /*0d40*/  IADD3 R9, PT, PT, R12, -0x1, RZ ;  /* 0xffffffff0c097810 */ /* 0x000fe40007ffe0ff */
[----:B------:R-:W-:-:S02]  /*0d50*/  IADD3 R8, PT, PT, R10, -0x1, RZ ;  /* 0xffffffff0a087810 */ /* 0x000fc40007ffe0ff */
[----:B------:R-:W-:-:S04]  /*0d60*/  ISETP.GT.U32.AND P0, PT, R9, 0xfd, PT ;  /* 0x000000fd0900780c */ /* 0x000fc80003f04070 */
[----:B------:R-:W-:-:S13]  /*0d70*/  ISETP.GT.U32.OR P0, PT, R8, 0xfd, P0 ;  /* 0x000000fd0800780c */ /* 0x000fda0000704470 */
[----:B------:R-:W-:Y:S01]  /*0d80*/  @!P0 MOV R5, RZ ;  /* 0x000000ff00058202 */ /* 0x000fe20000000f00 */
[----:B------:R-:W-:Y:S06]  /*0d90*/  @!P0 BRA `(.L_x_7) ;  /* 0x00000000005c8947 */ /* 0x000fec0003800000 */
[----:B------:R-:W-:Y:S02]  /*0da0*/  FSETP.GTU.FTZ.AND P0, PT, |R0|, +INF , PT ;  /* 0x7f8000000000780b */ /* 0x000fe40003f1c200 */
[----:B------:R-:W-:-:S04]  /*0db0*/  FSETP.GTU.FTZ.AND P1, PT, |R3|, +INF , PT ;  /* 0x7f8000000300780b */ /* 0x000fc80003f3c200 */
[----:B------:R-:W-:-:S13]  /*0dc0*/  PLOP3.LUT P0, PT, P0, P1, PT, 0xf8, 0x8f ;  /* 0x00000000008f781c */ /* 0x000fda0000703f70 */
[----:B------:R-:W-:Y:S05]  /*0dd0*/  @P0 BRA `(.L_x_8) ;  /* 0x0000000400440947 */ /* 0x000fea0003800000 */
[----:B------:R-:W-:-:S13]  /*0de0*/  LOP3.LUT P0, RZ, R3, 0x7fffffff, R0, 0xc8, !PT ;  /* 0x7fffffff03ff7812 */ /* 0x000fda000780c800 */
[----:B------:R-:W-:Y:S05]  /*0df0*/  @!P0 BRA `(.L_x_9) ;  /* 0x0000000400348947 */ /* 0x000fea0003800000 */
[C---:B------:R-:W-:Y:S02]  /*0e00*/  FSETP.NEU.FTZ.AND P2, PT, |R0|.reuse, +INF , PT ;  /* 0x7f8000000000780b */ /* 0x040fe40003f5d200 */
[----:B------:R-:W-:Y:S02]  /*0e10*/  FSETP.NEU.FTZ.AND P1, PT, |R3|, +INF , PT ;  /* 0x7f8000000300780b */ /* 0x000fe40003f3d200 */
[----:B------:R-:W-:-:S11]  /*0e20*/  FSETP.NEU.FTZ.AND P0, PT, |R0|, +INF , PT ;  /* 0x7f8000000000780b */ /* 0x000fd60003f1d200 */
[----:B------:R-:W-:Y:S05]  /*0e30*/  @!P1 BRA !P2, `(.L_x_9) ;  /* 0x0000000400249947 */ /* 0x000fea0005000000 */
[----:B------:R-:W-:-:S04]  /*0e40*/  LOP3.LUT P2, RZ, R0, 0x7fffffff, RZ, 0xc0, !PT ;  /* 0x7fffffff00ff7812 */ /* 0x000fc8000784c0ff */
[----:B------:R-:W-:-:S13]  /*0e50*/  PLOP3.LUT P1, PT, P1, P2, PT, 0x2f, 0xf2 ;  /* 0x0000000000f2781c */ /* 0x000fda0000f24577 */
[----:B------:R-:W-:Y:S05]  /*0e60*/  @P1 BRA `(.L_x_10) ;  /* 0x0000000400101947 */ /* 0x000fea0003800000 */
[----:B------:R-:W-:-:S04]  /*0e70*/  LOP3.LUT P1, RZ, R3, 0x7fffffff, RZ, 0xc0, !PT ;  /* 0x7fffffff03ff7812 */ /* 0x000fc8000782c0ff */
[----:B------:R-:W-:-:S13]  /*0e80*/  PLOP3.LUT P0, PT, P0, P1, PT, 0x2f, 0xf2 ;  /* 0x0000000000f2781c */ /* 0x000fda0000702577 */
[----:B------:R-:W-:Y:S05]  /*0e90*/  @P0 BRA `(.L_x_11) ;  /* 0x0000000000f80947 */ /* 0x000fea0003800000 */
[----:B------:R-:W-:Y:S02]  /*0ea0*/  ISETP.GE.AND P0, PT, R8, RZ, PT ;  /* 0x000000ff0800720c */ /* 0x000fe40003f06270 */
[----:B------:R-:W-:-:S11]  /*0eb0*/  ISETP.GE.AND P1, PT, R9, RZ, PT ;  /* 0x000000ff0900720c */ /* 0x000fd60003f26270 */
[----:B------:R-:W-:Y:S01]  /*0ec0*/  @P0 MOV R5, RZ ;  /* 0x000000ff00050202 */ /* 0x000fe20000000f00 */
[----:B------:R-:W-:Y:S02]  /*0ed0*/  @!P0 IMAD.MOV.U32 R5, RZ, RZ, -0x40 ;  /* 0xffffffc0ff058424 */ /* 0x000fe400078e00ff */
[----:B------:R-:W-:Y:S01]  /*0ee0*/  @!P0 FFMA R0, R0, 1.84467440737095516160e+19, RZ ;  /* 0x5f80000000008823 */ /* 0x000fe200000000ff */
[----:B------:R-:W-:Y:S02]  /*0ef0*/  @!P1 FFMA R3, R3, 1.84467440737095516160e+19, RZ ;  /* 0x5f80000003039823 */ /* 0x000fe400000000ff */
[----:B------:R-:W-:-:S07]  /*0f00*/  @!P1 IADD3 R5, PT, PT, R5, 0x40, RZ ;  /* 0x0000004005059810 */ /* 0x000fce0007ffe0ff */
.L_x_7:
[----:B------:R-:W-:-:S04]  /*0f10*/  LEA R8, R12, 0xc0800000, 0x17 ;  /* 0xc08000000c087811 */ /* 0x000fc800078eb8ff */
[----:B------:R-:W-:Y:S02]  /*0f20*/  IADD3 R8, PT, PT, -R8, R3, RZ ;  /* 0x0000000308087210 */ /* 0x000fe40007ffe1ff */
[----:B------:R-:W-:Y:S02]  /*0f30*/  IADD3 R3, PT, PT, R10, -0x7f, RZ ;  /* 0xffffff810a037810 */ /* 0x000fe40007ffe0ff */
[----:B------:R0:W1:Y:S01]  /*0f40*/  MUFU.RCP R9, R8 ;  /* 0x0000000800097308 */ /* 0x0000620000001000 */
[----:B------:R-:W-:Y:S02]  /*0f50*/  FADD.FTZ R11, -R8, -RZ ;  /* 0x800000ff080b7221 */ /* 0x000fe40000010100 */
[C---:B------:R-:W-:Y:S01]  /*0f60*/  IMAD R0, R3.reuse, -0x800000, R0 ;  /* 0xff80000003007824 */ /* 0x040fe200078e0200 */
[----:B0-----:R-:W-:-:S04]  /*0f70*/  IADD3 R8, PT, PT, R3, 0x7f, -R12 ;  /* 0x0000007f03087810 */ /* 0x001fc80007ffe80c */
[----:B------:R-:W-:Y:S01]  /*0f80*/  IADD3 R8, PT, PT, R8, R5, RZ ;  /* 0x0000000508087210 */ /* 0x000fe20007ffe0ff */
[----:B-1----:R-:W-:-:S04]  /*0f90*/  FFMA R10, R9, R11, 1 ;  /* 0x3f800000090a7423 */ /* 0x002fc8000000000b */
[----:B------:R-:W-:-:S04]  /*0fa0*/  FFMA R14, R9, R10, R9 ;  /* 0x0000000a090e7223 */ /* 0x000fc80000000009 */
[----:B------:R-:W-:-:S04]  /*0fb0*/  FFMA R9, R0, R14, RZ ;  /* 0x0000000e00097223 */ /* 0x000fc800000000ff */
[----:B------:R-:W-:-:S04]  /*0fc0*/  FFMA R10, R11, R9, R0 ;  /* 0x000000090b0a7223 */ /* 0x000fc80000000000 */
[----:B------:R-:W-:-:S04]  /*0fd0*/  FFMA R9, R14, R10, R9 ;  /* 0x0000000a0e097223 */ /* 0x000fc80000000009 */
[----:B------:R-:W-:-:S04]  /*0fe0*/  FFMA R10, R11, R9, R0 ;  /* 0x000000090b0a7223 */ /* 0x000fc80000000000 */
[----:B------:R-:W-:-:S05]  /*0ff0*/  FFMA R0, R14, R10, R9 ;  /* 0x0000000a0e007223 */ /* 0x000fca0000000009 */
[----:B------:R-:W-:-:S04]  /*1000*/  SHF.R.U32.HI R3, RZ, 0x17, R0 ;  /* 0x00000017ff037819 */ /* 0x000fc80000011600 */
[----:B------:R-:W-:-:S04]  /*1010*/  LOP3.LUT R3, R3, 0xff, RZ, 0xc0, !PT ;  /* 0x000000ff03037812 */ /* 0x000fc800078ec0ff */
[----:B------:R-:W-:-:S05]  /*1020*/  IADD3 R11, PT, PT, R3, R8, RZ ;  /* 0x00000008030b7210 */ /* 0x000fca0007ffe0ff */
[----:B------:R-:W-:-:S05]  /*1030*/  VIADD R3, R11, 0xffffffff ;  /* 0xffffffff0b037836 */ /* 0x000fca0000000000 */
[----:B------:R-:W-:-:S13]  /*1040*/  ISETP.GE.U32.AND P0, PT, R3, 0xfe, PT ;  /* 0x000000fe0300780c */ /* 0x000fda0003f06070 */
[----:B------:R-:W-:Y:S05]  /*1050*/  @!P0 BRA `(.L_x_12) ;  /* 0x0000000000808947 */ /* 0x000fea0003800000 */
[----:B------:R-:W-:-:S13]  /*1060*/  ISETP.GT.AND P0, PT, R11, 0xfe, PT ;  /* 0x000000fe0b00780c */ /* 0x000fda0003f04270 */
[----:B------:R-:W-:Y:S05]  /*1070*/  @P0 BRA `(.L_x_13) ;  /* 0x00000000006c0947 */ /* 0x000fea0003800000 */
[----:B------:R-:W-:-:S13]  /*1080*/  ISETP.GE.AND P0, PT, R11, 0x1, PT ;  /* 0x000000010b00780c */ /* 0x000fda0003f06270 */
[----:B------:R-:W-:Y:S05]  /*1090*/  @P0 BRA `(.L_x_14) ;  /* 0x0000000000980947 */ /* 0x000fea0003800000 */
[----:B------:R-:W-:Y:S02]  /*10a0*/  ISETP.GE.AND P0, PT, R11, -0x18, PT ;  /* 0xffffffe80b00780c */ /* 0x000fe40003f06270 */
[----:B------:R-:W-:-:S11]  /*10b0*/  LOP3.LUT R0, R0, 0x80000000, RZ, 0xc0, !PT ;  /* 0x8000000000007812 */ /* 0x000fd600078ec0ff */
[----:B------:R-:W-:Y:S05]  /*10c0*/  @!P0 BRA `(.L_x_14) ;  /* 0x00000000008c8947 */ /* 0x000fea0003800000 */
[CCC-:B------:R-:W-:Y:S01]  /*10d0*/  FFMA.RZ R3, R14.reuse, R10.reuse, R9.reuse ;  /* 0x0000000a0e037223 */ /* 0x1c0fe2000000c009 */
[CCC-:B------:R-:W-:Y:S01]  /*10e0*/  FFMA.RM R8, R14.reuse, R10.reuse, R9.reuse ;  /* 0x0000000a0e087223 */ /* 0x1c0fe20000004009 */
[C---:B------:R-:W-:Y:S02]  /*10f0*/  ISETP.NE.AND P2, PT, R11.reuse, RZ, PT ;  /* 0x000000ff0b00720c */ /* 0x040fe40003f45270 */
[----:B------:R-:W-:Y:S02]  /*1100*/  ISETP.NE.AND P1, PT, R11, RZ, PT ;  /* 0x000000ff0b00720c */ /* 0x000fe40003f25270 */
[----:B------:R-:W-:Y:S01]  /*1110*/  LOP3.LUT R5, R3, 0x7fffff, RZ, 0xc0, !PT ;  /* 0x007fffff03057812 */ /* 0x000fe200078ec0ff */
[----:B------:R-:W-:Y:S01]  /*1120*/  FFMA.RP R3, R14, R10, R9 ;  /* 0x0000000a0e037223 */ /* 0x000fe20000008009 */
[----:B------:R-:W-:Y:S02]  /*1130*/  IADD3 R10, PT, PT, R11, 0x20, RZ ;  /* 0x000000200b0a7810 */ /* 0x000fe40007ffe0ff */
[----:B------:R-:W-:-:S02]  /*1140*/  LOP3.LUT R5, R5, 0x800000, RZ, 0xfc, !PT ;  /* 0x0080000005057812 */ /* 0x000fc400078efcff */
[----:B------:R-:W-:Y:S02]  /*1150*/  IADD3 R9, PT, PT, -R11, RZ, RZ ;  /* 0x000000ff0b097210 */ /* 0x000fe40007ffe1ff */
[----:B------:R-:W-:Y:S02]  /*1160*/  SHF.L.U32 R10, R5, R10, RZ ;  /* 0x0000000a050a7219 */ /* 0x000fe400000006ff */
[----:B------:R-:W-:Y:S02]  /*1170*/  FSETP.NEU.FTZ.AND P0, PT, R3, R8, PT ;  /* 0x000000080300720b */ /* 0x000fe40003f1d000 */
[----:B------:R-:W-:Y:S02]  /*1180*/  SEL R8, R9, RZ, P2 ;  /* 0x000000ff09087207 */ /* 0x000fe40001000000 */
[----:B------:R-:W-:Y:S02]  /*1190*/  ISETP.NE.AND P1, PT, R10, RZ, P1 ;  /* 0x000000ff0a00720c */ /* 0x000fe40000f25270 */
[----:B------:R-:W-:-:S02]  /*11a0*/  SHF.R.U32.HI R8, RZ, R8, R5 ;  /* 0x00000008ff087219 */ /* 0x000fc40000011605 */
[----:B------:R-:W-:Y:S02]  /*11b0*/  PLOP3.LUT P0, PT, P0, P1, PT, 0xf8, 0x8f ;  /* 0x00000000008f781c */ /* 0x000fe40000703f70 */
[----:B------:R-:W-:Y:S02]  /*11c0*/  SHF.R.U32.HI R10, RZ, 0x1, R8 ;  /* 0x00000001ff0a7819 */ /* 0x000fe40000011608 */
[----:B------:R-:W-:-:S04]  /*11d0*/  SEL R3, RZ, 0x1, !P0 ;  /* 0x00000001ff037807 */ /* 0x000fc80004000000 */
[----:B------:R-:W-:-:S04]  /*11e0*/  LOP3.LUT R3, R3, 0x1, R10, 0xf8, !PT ;  /* 0x0000000103037812 */ /* 0x000fc800078ef80a */
[----:B------:R-:W-:-:S04]  /*11f0*/  LOP3.LUT R3, R3, R8, RZ, 0xc0, !PT ;  /* 0x0000000803037212 */ /* 0x000fc800078ec0ff */
[----:B------:R-:W-:-:S04]  /*1200*/  IADD3 R3, PT, PT, R10, R3, RZ ;  /* 0x000000030a037210 */ /* 0x000fc80007ffe0ff */
[----:B------:R-:W-:Y:S01]  /*1210*/  LOP3.LUT R0, R3, R0, RZ, 0xfc, !PT ;  /* 0x0000000003007212 */ /* 0x000fe200078efcff */
[----:B------:R-:W-:Y:S06]  /*1220*/  BRA `(.L_x_14) ;  /* 0x0000000000347947 */ /* 0x000fec0003800000 */
.L_x_13:
[----:B------:R-:W-:-:S04]  /*1230*/  LOP3.LUT R0, R0, 0x80000000, RZ, 0xc0, !PT ;  /* 0x8000000000007812 */ /* 0x000fc800078ec0ff */
[----:B------:R-:W-:Y:S01]  /*1240*/  LOP3.LUT R0, R0, 0x7f800000, RZ, 0xfc, !PT ;  /* 0x7f80000000007812 */ /* 0x000fe200078efcff */
[----:B------:R-:W-:Y:S06]  /*1250*/  BRA `(.L_x_14) ;  /* 0x0000000000287947 */ /* 0x000fec0003800000 */
.L_x_12:
[----:B------:R-:W-:Y:S01]  /*1260*/  LEA R0, R8, R0, 0x17 ;  /* 0x0000000008007211 */ /* 0x000fe200078eb8ff */
[----:B------:R-:W-:Y:S06]  /*1270*/  BRA `(.L_x_14) ;  /* 0x0000000000207947 */ /* 0x000fec0003800000 */
.L_x_11:
[----:B------:R-:W-:-:S04]  /*1280*/  LOP3.LUT R0, R3, 0x80000000, R0, 0x48, !PT ;  /* 0x8000000003007812 */ /* 0x000fc800078e4800 */
[----:B------:R-:W-:Y:S01]  /*1290*/  LOP3.LUT R0, R0, 0x7f800000, RZ, 0xfc, !PT ;  /* 0x7f80000000007812 */ /* 0x000fe200078efcff */
[----:B------:R-:W-:Y:S06]  /*12a0*/  BRA `(.L_x_14) ;  /* 0x0000000000147947 */ /* 0x000fec0003800000 */
.L_x_10:
[----:B------:R-:W-:Y:S01]  /*12b0*/  LOP3.LUT R0, R3, 0x80000000, R0, 0x48, !PT ;  /* 0x8000000003007812 */ /* 0x000fe200078e4800 */
[----:B------:R-:W-:Y:S06]  /*12c0*/  BRA `(.L_x_14) ;  /* 0x00000000000c7947 */ /* 0x000fec0003800000 */
.L_x_9:
[----:B------:R-:W0:Y:S01]  /*12d0*/  MUFU.RSQ R0, -QNAN ;  /* 0xffc0000000007908 */ /* 0x000e220000001400 */
[----:B------:R-:W-:Y:S05]  /*12e0*/  BRA `(.L_x_14) ;  /* 0x0000000000047947 */ /* 0x000fea0003800000 */
.L_x_8:
[----:B------:R-:W-:-:S07]  /*12f0*/  FADD.FTZ R0, R0, R3 ;  /* 0x0000000300007221 */ /* 0x000fce0000010000 */
.L_x_14:
[----:B------:R-:W-:-:S04]  /*1300*/  HFMA2 R5, -RZ, RZ, 0, 0 ;  /* 0x00000000ff057431 */ /* 0x000fc800000001ff */
[----:B0-----:R-:W-:Y:S05]  /*1310*/  RET.REL.NODEC R4 `(_Z7computefffffffifffffffffffffffff) ;  /* 0xffffffec04387950 */ /* 0x001fea0003c3ffff */
.L_x_15:
[----:B------:R-:W-:-:S00]  /*1320*/  BRA `(.L_x_15) ;  /* 0xfffffffc00fc7947 */ /* 0x000fc0000383ffff */
[----:B------:R-:W-:-:S00]  /*1330*/  NOP ;  /* 0x0000000000007918 */ /* 0x000fc00000000000 */
        /* <DEDUP_REMOVED lines=12> */
.L_x_16:


//--------------------- .nv.global.init           --------------------------
	.section	.nv.global.init,"aw",@progbits
.nv.global.init:
	.type		$str,@object
	.size		$str,(.L_0 - $str)
$str:
        /*0000*/ 	.byte	0x25, 0x2e, 0x31, 0x37, 0x67, 0x0a, 0x00
.L_0:


//--------------------- .nv.shared.reserved.0     --------------------------
	.section	.nv.shared.reserved.0,"aw",@nobits
	.weak		__nv_reservedSMEM_offset_0_alias
	.size		__nv_reservedSMEM_offset_0_alias, 0, 64
	.other		__nv_reservedSMEM_offset_0_alias,@"STO_CUDA_RESERVED_SHARED STV_DEFAULT"
__nv_reservedSMEM_offset_0_alias:
	.zero		0
	.zero		64


//--------------------- .nv.constant0._Z7computefffffffifffffffffffffffff --------------------------
	.section	.nv.constant0._Z7computefffffffifffffffffffffffff,"a",@progbits
	.sectionflags	@""
	.align	4
.nv.constant0._Z7computefffffffifffffffffffffffff:
	.zero		996


//--------------------- SYMBOLS --------------------------

	.type		.nv.reservedSmem.offset0,@object
	.size		.nv.reservedSmem.offset0,0x4
	.type		vprintf,@function
